//
// Generated by NVIDIA NVVM Compiler
//
// Compiler Build ID: CL-36424714
// Cuda compilation tools, release 13.0, V13.0.88
// Based on NVVM 20.0.0
//

.version 9.0
.target sm_100
.address_size 64

	// .globl	_Z6sha256PhmS_
.extern .func  (.param .b64 func_retval0) malloc
(
	.param .b64 malloc_param_0
)
;
.const .align 4 .b8 HASH_VALUES[32] = {103, 230, 9, 106, 133, 174, 103, 187, 114, 243, 110, 60, 58, 245, 79, 165, 127, 82, 14, 81, 140, 104, 5, 155, 171, 217, 131, 31, 25, 205, 224, 91};
.const .align 4 .b8 ROUND_CONSTANTS[256] = {152, 47, 138, 66, 145, 68, 55, 113, 207, 251, 192, 181, 165, 219, 181, 233, 91, 194, 86, 57, 241, 17, 241, 89, 164, 130, 63, 146, 213, 94, 28, 171, 152, 170, 7, 216, 1, 91, 131, 18, 190, 133, 49, 36, 195, 125, 12, 85, 116, 93, 190, 114, 254, 177, 222, 128, 167, 6, 220, 155, 116, 241, 155, 193, 193, 105, 155, 228, 134, 71, 190, 239, 198, 157, 193, 15, 204, 161, 12, 36, 111, 44, 233, 45, 170, 132, 116, 74, 220, 169, 176, 92, 218, 136, 249, 118, 82, 81, 62, 152, 109, 198, 49, 168, 200, 39, 3, 176, 199, 127, 89, 191, 243, 11, 224, 198, 71, 145, 167, 213, 81, 99, 202, 6, 103, 41, 41, 20, 133, 10, 183, 39, 56, 33, 27, 46, 252, 109, 44, 77, 19, 13, 56, 83, 84, 115, 10, 101, 187, 10, 106, 118, 46, 201, 194, 129, 133, 44, 114, 146, 161, 232, 191, 162, 75, 102, 26, 168, 112, 139, 75, 194, 163, 81, 108, 199, 25, 232, 146, 209, 36, 6, 153, 214, 133, 53, 14, 244, 112, 160, 106, 16, 22, 193, 164, 25, 8, 108, 55, 30, 76, 119, 72, 39, 181, 188, 176, 52, 179, 12, 28, 57, 74, 170, 216, 78, 79, 202, 156, 91, 243, 111, 46, 104, 238, 130, 143, 116, 111, 99, 165, 120, 20, 120, 200, 132, 8, 2, 199, 140, 250, 255, 190, 144, 235, 108, 80, 164, 247, 163, 249, 190, 242, 120, 113, 198};

.visible .entry _Z6sha256PhmS_(
	.param .u64 .ptr .align 1 _Z6sha256PhmS__param_0,
	.param .u64 _Z6sha256PhmS__param_1,
	.param .u64 .ptr .align 1 _Z6sha256PhmS__param_2
)
{
	.reg .pred 	%p<12>;
	.reg .b16 	%rs<6>;
	.reg .b32 	%r<37>;
	.reg .b64 	%rd<37>;

	ld.param.u64 	%rd18, [_Z6sha256PhmS__param_0];
	ld.param.u64 	%rd19, [_Z6sha256PhmS__param_1];
	ld.param.u64 	%rd20, [_Z6sha256PhmS__param_2];
	shl.b64 	%rd21, %rd19, 3;
	add.s64 	%rd1, %rd21, 576;
	shr.u64 	%rd2, %rd1, 12;
	{ // callseq 0, 0
	.param .b64 param0;
	st.param.b64 	[param0], %rd2;
	.param .b64 retval0;
	call.uni (retval0), 
	malloc, 
	(
	param0
	);
	ld.param.b64 	%rd22, [retval0];
	} // callseq 0
	ld.const.u32 	%r29, [HASH_VALUES];
	ld.const.u32 	%r30, [HASH_VALUES+4];
	ld.const.u32 	%r31, [HASH_VALUES+8];
	ld.const.u32 	%r32, [HASH_VALUES+12];
	ld.const.u32 	%r33, [HASH_VALUES+16];
	ld.const.u32 	%r34, [HASH_VALUES+20];
	ld.const.u32 	%r35, [HASH_VALUES+24];
	ld.const.u32 	%r36, [HASH_VALUES+28];
	setp.eq.s64 	%p1, %rd19, 0;
	@%p1 bra 	$L__BB0_3;
	cvta.to.global.u64 	%rd4, %rd18;
	mov.b64 	%rd33, 0;
$L__BB0_2:
	add.s64 	%rd24, %rd4, %rd33;
	ld.global.u8 	%rs1, [%rd24];
	add.s64 	%rd25, %rd22, %rd33;
	st.u8 	[%rd25], %rs1;
	add.s64 	%rd33, %rd33, 1;
	setp.lt.u64 	%p2, %rd33, %rd19;
	@%p2 bra 	$L__BB0_2;
$L__BB0_3:
	add.s64 	%rd7, %rd22, %rd19;
	sub.s64 	%rd8, %rd2, %rd19;
	setp.eq.s64 	%p3, %rd8, 0;
	@%p3 bra 	$L__BB0_6;
	mov.b64 	%rd34, 0;
$L__BB0_5:
	add.s64 	%rd27, %rd7, %rd34;
	mov.b16 	%rs2, 0;
	st.u8 	[%rd27], %rs2;
	add.s64 	%rd34, %rd34, 1;
	setp.lt.u64 	%p4, %rd34, %rd8;
	@%p4 bra 	$L__BB0_5;
$L__BB0_6:
	mov.b16 	%rs3, 128;
	st.u8 	[%rd7], %rs3;
	add.s64 	%rd28, %rd22, %rd2;
	st.u8 	[%rd28+-1], %rd19;
	mov.b16 	%rs4, 0;
	st.u8 	[%rd28+-2], %rs4;
	st.u8 	[%rd28+-3], %rs4;
	st.u8 	[%rd28+-4], %rs4;
	st.u8 	[%rd28+-5], %rs4;
	st.u8 	[%rd28+-6], %rs4;
	st.u8 	[%rd28+-7], %rs4;
	st.u8 	[%rd28+-8], %rs4;
	setp.lt.u64 	%p5, %rd1, 4096;
	@%p5 bra 	$L__BB0_12;
	max.u64 	%rd29, %rd2, 64;
	add.s64 	%rd30, %rd29, -1;
	shr.u64 	%rd31, %rd30, 6;
	add.s64 	%rd11, %rd31, 1;
	and.b64  	%rd36, %rd11, 3;
	setp.lt.u64 	%p6, %rd1, 790528;
	@%p6 bra 	$L__BB0_10;
	and.b64  	%rd35, %rd11, 576460752303423484;
$L__BB0_9:
	setp.eq.s32 	%p7, %r29, -1;
	selp.b32 	%r29, 0, %r29, %p7;
	add.s64 	%rd35, %rd35, -4;
	setp.ne.s64 	%p8, %rd35, 0;
	@%p8 bra 	$L__BB0_9;
$L__BB0_10:
	setp.eq.s64 	%p9, %rd36, 0;
	mov.u32 	%r30, %r29;
	mov.u32 	%r31, %r29;
	mov.u32 	%r32, %r29;
	mov.u32 	%r33, %r29;
	mov.u32 	%r34, %r29;
	mov.u32 	%r35, %r29;
	mov.u32 	%r36, %r29;
	@%p9 bra 	$L__BB0_12;
$L__BB0_11:
	.pragma "nounroll";
	setp.eq.s32 	%p10, %r29, -1;
	selp.b32 	%r29, 0, %r29, %p10;
	add.s64 	%rd36, %rd36, -1;
	setp.ne.s64 	%p11, %rd36, 0;
	mov.u32 	%r30, %r29;
	mov.u32 	%r31, %r29;
	mov.u32 	%r32, %r29;
	mov.u32 	%r33, %r29;
	mov.u32 	%r34, %r29;
	mov.u32 	%r35, %r29;
	mov.u32 	%r36, %r29;
	@%p11 bra 	$L__BB0_11;
$L__BB0_12:
	cvta.to.global.u64 	%rd32, %rd20;
	st.global.u8 	[%rd32], %r29;
	mov.b16 	%rs5, 0;
	st.global.u8 	[%rd32+1], %rs5;
	st.global.u8 	[%rd32+2], %rs5;
	st.global.u8 	[%rd32+3], %rs5;
	st.global.u8 	[%rd32+4], %r30;
	st.global.u8 	[%rd32+5], %rs5;
	st.global.u8 	[%rd32+6], %rs5;
	st.global.u8 	[%rd32+7], %rs5;
	st.global.u8 	[%rd32+8], %r31;
	st.global.u8 	[%rd32+9], %rs5;
	st.global.u8 	[%rd32+10], %rs5;
	st.global.u8 	[%rd32+11], %rs5;
	st.global.u8 	[%rd32+12], %r32;
	st.global.u8 	[%rd32+13], %rs5;
	st.global.u8 	[%rd32+14], %rs5;
	st.global.u8 	[%rd32+15], %rs5;
	st.global.u8 	[%rd32+16], %r33;
	st.global.u8 	[%rd32+17], %rs5;
	st.global.u8 	[%rd32+18], %rs5;
	st.global.u8 	[%rd32+19], %rs5;
	st.global.u8 	[%rd32+20], %r34;
	st.global.u8 	[%rd32+21], %rs5;
	st.global.u8 	[%rd32+22], %rs5;
	st.global.u8 	[%rd32+23], %rs5;
	st.global.u8 	[%rd32+24], %r35;
	st.global.u8 	[%rd32+25], %rs5;
	st.global.u8 	[%rd32+26], %rs5;
	st.global.u8 	[%rd32+27], %rs5;
	st.global.u8 	[%rd32+28], %r36;
	st.global.u8 	[%rd32+29], %rs5;
	st.global.u8 	[%rd32+30], %rs5;
	st.global.u8 	[%rd32+31], %rs5;
	ret;

}


// ===== COMPILED SASS (sm_100) =====

	.target	sm_100

	.elftype	@"ET_EXEC"


//--------------------- .note.nv.tkinfo           --------------------------
	.section	.note.nv.tkinfo,"",@"SHT_NOTE"
	.sectionflags	@"SHF_NOTE_NV_TKINFO"
	.tkinfo
        /*0018*/ 	.word	0x00000002
        /*0030*/ 	.string	""
        /*0030*/ 	.string	"ptxas"
        /*0030*/ 	.string	"Cuda compilation tools, release 13.0, V13.0.88"
        /*0030*/ 	.string	"Build cuda_13.0.r13.0/compiler.36424714_0"
        /*0030*/ 	.string	"-arch sm_100 -m 64 "



//--------------------- .note.nv.cuinfo           --------------------------
	.section	.note.nv.cuinfo,"",@"SHT_NOTE"
	.sectionflags	@"SHF_NOTE_NV_CUINFO"
        /*0018*/ 	.short	0x0002
        /*001a*/ 	.short	0x0064
        /*001c*/ 	.short	0x0082
	.zero		2


//--------------------- .nv.info                  --------------------------
	.section	.nv.info,"",@"SHT_CUDA_INFO"
	.align	4


	//----- nvinfo : EIATTR_REGCOUNT
	.align		4
        /*0000*/ 	.byte	0x04, 0x2f
        /*0002*/ 	.short	(.L_3 - .L_2)
	.align		4
.L_2:
        /*0004*/ 	.word	index@(_Z6sha256PhmS_)
        /*0008*/ 	.word	0x00000019


	//----- nvinfo : EIATTR_FRAME_SIZE
	.align		4
.L_3:
        /*000c*/ 	.byte	0x04, 0x11
        /*000e*/ 	.short	(.L_5 - .L_4)
	.align		4
.L_4:
        /*0010*/ 	.word	index@(_Z6sha256PhmS_)
        /*0014*/ 	.word	0x00000000


	//----- nvinfo : EIATTR_MIN_STACK_SIZE
	.align		4
.L_5:
        /*0018*/ 	.byte	0x04, 0x12
        /*001a*/ 	.short	(.L_7 - .L_6)
	.align		4
.L_6:
        /*001c*/ 	.word	index@(_Z6sha256PhmS_)
        /*0020*/ 	.word	0x00000000
.L_7:


//--------------------- .nv.compat                --------------------------
	.section	.nv.compat,"",@"SHT_CUDA_COMPAT_INFO"
	.align	4
        /*0000*/ 	.byte	0x02, 0x09, 0x00, 0x00, 0x02, 0x02, 0x01, 0x00, 0x02, 0x05, 0x05, 0x00, 0x03, 0x07, 0x01, 0x01
        /*0010*/ 	.byte	0x02, 0x03, 0x00, 0x00, 0x02, 0x06, 0x01, 0x00, 0x04, 0x0b, 0x08, 0x00, 0x09, 0x00, 0x00, 0x00
        /*0020*/ 	.byte	0x00, 0x00, 0x00, 0x00


//--------------------- .nv.info._Z6sha256PhmS_   --------------------------
	.section	.nv.info._Z6sha256PhmS_,"",@"SHT_CUDA_INFO"
	.sectionflags	@""
	.align	4


	//----- nvinfo : EIATTR_CUDA_API_VERSION
	.align		4
        /*0000*/ 	.byte	0x04, 0x37
        /*0002*/ 	.short	(.L_9 - .L_8)
.L_8:
        /*0004*/ 	.word	0x00000082


	//----- nvinfo : EIATTR_KPARAM_INFO
	.align		4
.L_9:
        /*0008*/ 	.byte	0x04, 0x17
        /*000a*/ 	.short	(.L_11 - .L_10)
.L_10:
        /*000c*/ 	.word	0x00000000
        /*0010*/ 	.short	0x0002
        /*0012*/ 	.short	0x0010
        /*0014*/ 	.byte	0x00, 0xf5, 0x21, 0x00


	//----- nvinfo : EIATTR_KPARAM_INFO
	.align		4
.L_11:
        /*0018*/ 	.byte	0x04, 0x17
        /*001a*/ 	.short	(.L_13 - .L_12)
.L_12:
        /*001c*/ 	.word	0x00000000
        /*0020*/ 	.short	0x0001
        /*0022*/ 	.short	0x0008
        /*0024*/ 	.byte	0x00, 0xf0, 0x21, 0x00


	//----- nvinfo : EIATTR_KPARAM_INFO
	.align		4
.L_13:
        /*0028*/ 	.byte	0x04, 0x17
        /*002a*/ 	.short	(.L_15 - .L_14)
.L_14:
        /*002c*/ 	.word	0x00000000
        /*0030*/ 	.short	0x0000
        /*0032*/ 	.short	0x0000
        /*0034*/ 	.byte	0x00, 0xf5, 0x21, 0x00


	//----- nvinfo : EIATTR_SPARSE_MMA_MASK
	.align		4
.L_15:
        /*0038*/ 	.byte	0x03, 0x50
        /*003a*/ 	.short	0x0000


	//----- nvinfo : EIATTR_MAXREG_COUNT
	.align		4
        /*003c*/ 	.byte	0x03, 0x1b
        /*003e*/ 	.short	0x00ff


	//----- nvinfo : EIATTR_EXTERNS
	.align		4
        /*0040*/ 	.byte	0x04, 0x0f
        /*0042*/ 	.short	(.L_17 - .L_16)


	//   ....[0]....
	.align		4
.L_16:
        /*0044*/ 	.word	index@(malloc)


	//----- nvinfo : EIATTR_MERCURY_ISA_VERSION
	.align		4
.L_17:
        /*0048*/ 	.byte	0x03, 0x5f
        /*004a*/ 	.short	0x0101


	//----- nvinfo : EIATTR_VRC_CTA_INIT_COUNT
	.align		4
        /*004c*/ 	.byte	0x02, 0x4a
	.zero		1
	.zero		1


	//----- nvinfo : EIATTR_SYSCALL_OFFSETS
	.align		4
        /*0050*/ 	.byte	0x04, 0x46
        /*0052*/ 	.short	(.L_19 - .L_18)


	//   ....[0]....
.L_18:
        /*0054*/ 	.word	0x000000d0


	//----- nvinfo : EIATTR_EXIT_INSTR_OFFSETS
	.align		4
.L_19:
        /*0058*/ 	.byte	0x04, 0x1c
        /*005a*/ 	.short	(.L_21 - .L_20)


	//   ....[0]....
.L_20:
        /*005c*/ 	.word	0x00000f00


	//----- nvinfo : EIATTR_CRS_STACK_SIZE
	.align		4
.L_21:
        /*0060*/ 	.byte	0x04, 0x1e
        /*0062*/ 	.short	(.L_23 - .L_22)
.L_22:
        /*0064*/ 	.word	0x00000000


	//----- nvinfo : EIATTR_CBANK_PARAM_SIZE
	.align		4
.L_23:
        /*0068*/ 	.byte	0x03, 0x19
        /*006a*/ 	.short	0x0018


	//----- nvinfo : EIATTR_PARAM_CBANK
	.align		4
        /*006c*/ 	.byte	0x04, 0x0a
        /*006e*/ 	.short	(.L_25 - .L_24)
	.align		4
.L_24:
        /*0070*/ 	.word	index@(.nv.constant0._Z6sha256PhmS_)
        /*0074*/ 	.short	0x0380
        /*0076*/ 	.short	0x0018


	//----- nvinfo : EIATTR_SW_WAR
	.align		4
.L_25:
        /*0078*/ 	.byte	0x04, 0x36
        /*007a*/ 	.short	(.L_27 - .L_26)
.L_26:
        /*007c*/ 	.word	0x00000008
.L_27:


//--------------------- .nv.callgraph             --------------------------
	.section	.nv.callgraph,"",@"SHT_CUDA_CALLGRAPH"
	.align	4
	.sectionentsize	8
	.align		4
        /*0000*/ 	.word	0x00000000
	.align		4
        /*0004*/ 	.word	0xffffffff
	.align		4
        /*0008*/ 	.word	index@(_Z6sha256PhmS_)
	.align		4
        /*000c*/ 	.word	index@(malloc)
	.align		4
        /*0010*/ 	.word	0x00000000
	.align		4
        /*0014*/ 	.word	0xfffffffe
	.align		4
        /*0018*/ 	.word	0x00000000
	.align		4
        /*001c*/ 	.word	0xfffffffd
	.align		4
        /*0020*/ 	.word	0x00000000
	.align		4
        /*0024*/ 	.word	0xfffffffc


//--------------------- .nv.constant4             --------------------------
	.section	.nv.constant4,"a",@progbits
	.align	8
	.align		8
.nv.constant4:
        /*0000*/ 	.dword	malloc


//--------------------- .nv.constant3             --------------------------
	.section	.nv.constant3,"a",@progbits
	.align	4
.nv.constant3:
	.type		HASH_VALUES,@object
	.size		HASH_VALUES,(ROUND_CONSTANTS - HASH_VALUES)
HASH_VALUES:
        /*0000*/ 	.byte	0x67, 0xe6, 0x09, 0x6a, 0x85, 0xae, 0x67, 0xbb, 0x72, 0xf3, 0x6e, 0x3c, 0x3a, 0xf5, 0x4f, 0xa5
        /*0010*/ 	.byte	0x7f, 0x52, 0x0e, 0x51, 0x8c, 0x68, 0x05, 0x9b, 0xab, 0xd9, 0x83, 0x1f, 0x19, 0xcd, 0xe0, 0x5b
	.type		ROUND_CONSTANTS,@object
	.size		ROUND_CONSTANTS,(.L_1 - ROUND_CONSTANTS)
ROUND_CONSTANTS:
        /*0020*/ 	.byte	0x98, 0x2f, 0x8a, 0x42, 0x91, 0x44, 0x37, 0x71, 0xcf, 0xfb, 0xc0, 0xb5, 0xa5, 0xdb, 0xb5, 0xe9
        /* <DEDUP_REMOVED lines=15> */
.L_1:


//--------------------- .text._Z6sha256PhmS_      --------------------------
	.section	.text._Z6sha256PhmS_,"ax",@progbits
	.align	128
        .global         _Z6sha256PhmS_
        .type           _Z6sha256PhmS_,@function
        .size           _Z6sha256PhmS_,(.L_x_15 - _Z6sha256PhmS_)
        .other          _Z6sha256PhmS_,@"STO_CUDA_ENTRY STV_DEFAULT"
_Z6sha256PhmS_:
.text._Z6sha256PhmS_:
[----:B------:R-:W0:Y:S01]  /*0000*/  LDC R1, c[0x0][0x37c] ;  /* 0x0000df00ff017b82 */ /* 0x000e220000000800 */
[----:B------:R-:W1:Y:S01]  /*0010*/  LDCU.64 UR38, c[0x0][0x388] ;  /* 0x00007100ff2677ac */ /* 0x000e620008000a00 */
[----:B------:R-:W-:Y:S01]  /*0020*/  MOV R0, 0x0 ;  /* 0x0000000000007802 */ /* 0x000fe20000000f00 */
[----:B------:R-:W2:Y:S05]  /*0030*/  LDCU.64 UR36, c[0x0][0x358] ;  /* 0x00006b00ff2477ac */ /* 0x000eaa0008000a00 */
[----:B------:R3:W4:Y:S01]  /*0040*/  LDC.64 R2, c[0x4][R0] ;  /* 0x0100000000027b82 */ /* 0x0007220000000a00 */
[----:B------:R-:W0:Y:S01]  /*0050*/  LDCU.64 UR40, c[0x0][0x380] ;  /* 0x00007000ff2877ac */ /* 0x000e220008000a00 */
[----:B-1----:R-:W-:-:S04]  /*0060*/  ULEA UR43, UP0, UR38, 0x240, 0x3 ;  /* 0x00000240262b7891 */ /* 0x002fc8000f8018ff */
[----:B------:R-:W-:-:S04]  /*0070*/  ULEA.HI.X UR38, UR38, URZ, UR39, 0x3, UP0 ;  /* 0x000000ff26267291 */ /* 0x000fc800080f1c27 */
[----:B------:R-:W-:Y:S02]  /*0080*/  USHF.R.U64 UR39, UR43, 0xc, UR38 ;  /* 0x0000000c2b277899 */ /* 0x000fe40008001226 */
[----:B------:R-:W-:-:S04]  /*0090*/  USHF.R.U32.HI UR42, URZ, 0xc, UR38 ;  /* 0x0000000cff2a7899 */ /* 0x000fc80008011626 */
[----:B------:R-:W-:Y:S02]  /*00a0*/  IMAD.U32 R4, RZ, RZ, UR39 ;  /* 0x00000027ff047e24 */ /* 0x000fe4000f8e00ff */
[----:B--23--:R-:W-:-:S07]  /*00b0*/  IMAD.U32 R5, RZ, RZ, UR42 ;  /* 0x0000002aff057e24 */ /* 0x00cfce000f8e00ff */
[----:B------:R-:W-:-:S07]  /*00c0*/  LEPC R20, `(.L_x_0) ;  /* 0x000000001014794e */ /* 0x000fce0000000000 */
[----:B0---4-:R-:W-:Y:S05]  /*00d0*/  CALL.ABS.NOINC R2 ;  /* 0x0000000002007343 */ /* 0x011fea0003c00000 */
.L_x_0:
[----:B------:R-:W0:Y:S01]  /*00e0*/  LDC.64 R6, c[0x0][0x388] ;  /* 0x0000e200ff067b82 */ /* 0x000e220000000a00 */
[----:B------:R-:W1:Y:S01]  /*00f0*/  LDCU.64 UR4, c[0x3][URZ] ;  /* 0x00c00000ff0477ac */ /* 0x000e620008000a00 */
[----:B------:R-:W2:Y:S01]  /*0100*/  LDCU.64 UR6, c[0x3][0x8] ;  /* 0x00c00100ff0677ac */ /* 0x000ea20008000a00 */
[----:B------:R-:W3:Y:S01]  /*0110*/  LDCU.64 UR8, c[0x3][0x10] ;  /* 0x00c00200ff0877ac */ /* 0x000ee20008000a00 */
[----:B------:R-:W4:Y:S01]  /*0120*/  LDCU.64 UR10, c[0x3][0x18] ;  /* 0x00c00300ff0a77ac */ /* 0x000f220008000a00 */
[----:B-1----:R-:W-:Y:S02]  /*0130*/  IMAD.U32 R12, RZ, RZ, UR4 ;  /* 0x00000004ff0c7e24 */ /* 0x002fe4000f8e00ff */
[----:B------:R-:W-:Y:S02]  /*0140*/  IMAD.U32 R13, RZ, RZ, UR5 ;  /* 0x00000005ff0d7e24 */ /* 0x000fe4000f8e00ff */
[----:B--2---:R-:W-:Y:S01]  /*0150*/  IMAD.U32 R14, RZ, RZ, UR6 ;  /* 0x00000006ff0e7e24 */ /* 0x004fe2000f8e00ff */
[C---:B0-----:R-:W-:Y:S01]  /*0160*/  ISETP.NE.U32.AND P1, PT, R6.reuse, RZ, PT ;  /* 0x000000ff0600720c */ /* 0x041fe20003f25070 */
[----:B------:R-:W-:Y:S01]  /*0170*/  IMAD.U32 R15, RZ, RZ, UR7 ;  /* 0x00000007ff0f7e24 */ /* 0x000fe2000f8e00ff */
[----:B------:R-:W-:Y:S01]  /*0180*/  IADD3 R0, P2, PT, -R6, UR39, RZ ;  /* 0x0000002706007c10 */ /* 0x000fe2000ff5e1ff */
[----:B---3--:R-:W-:Y:S01]  /*0190*/  IMAD.U32 R16, RZ, RZ, UR8 ;  /* 0x00000008ff107e24 */ /* 0x008fe2000f8e00ff */
[C---:B------:R-:W-:Y:S01]  /*01a0*/  ISETP.NE.AND.EX P1, PT, R7.reuse, RZ, PT, P1 ;  /* 0x000000ff0700720c */ /* 0x040fe20003f25310 */
[----:B------:R-:W-:Y:S01]  /*01b0*/  IMAD.U32 R17, RZ, RZ, UR9 ;  /* 0x00000009ff117e24 */ /* 0x000fe2000f8e00ff */
[----:B------:R-:W-:Y:S01]  /*01c0*/  ISETP.NE.U32.AND P0, PT, R0, RZ, PT ;  /* 0x000000ff0000720c */ /* 0x000fe20003f05070 */
[----:B----4-:R-:W-:Y:S01]  /*01d0*/  IMAD.U32 R18, RZ, RZ, UR10 ;  /* 0x0000000aff127e24 */ /* 0x010fe2000f8e00ff */
[----:B------:R-:W-:Y:S01]  /*01e0*/  IADD3.X R20, PT, PT, ~R7, UR42, RZ, P2, !PT ;  /* 0x0000002a07147c10 */ /* 0x000fe200097fe5ff */
[----:B------:R-:W-:Y:S01]  /*01f0*/  IMAD.U32 R19, RZ, RZ, UR11 ;  /* 0x0000000bff137e24 */ /* 0x000fe2000f8e00ff */
[----:B------:R-:W-:-:S02]  /*0200*/  IADD3 R2, P2, PT, R4, R6, RZ ;  /* 0x0000000604027210 */ /* 0x000fc40007f5e0ff */
[----:B------:R-:W-:-:S05]  /*0210*/  ISETP.NE.AND.EX P0, PT, R20, RZ, PT, P0 ;  /* 0x000000ff1400720c */ /* 0x000fca0003f05300 */
[----:B------:R-:W-:Y:S08]  /*0220*/  @!P1 BRA `(.L_x_1) ;  /* 0x00000000003c9947 */ /* 0x000ff00003800000 */
[----:B------:R-:W-:Y:S01]  /*0230*/  BSSY.RECONVERGENT B0, `(.L_x_1) ;  /* 0x000000e000007945 */ /* 0x000fe20003800200 */
[----:B------:R-:W-:Y:S02]  /*0240*/  IMAD.MOV.U32 R21, RZ, RZ, RZ ;  /* 0x000000ffff157224 */ /* 0x000fe400078e00ff */
[----:B------:R-:W-:-:S07]  /*0250*/  IMAD.MOV.U32 R22, RZ, RZ, RZ ;  /* 0x000000ffff167224 */ /* 0x000fce00078e00ff */
.L_x_2:
[----:B------:R-:W-:-:S04]  /*0260*/  IADD3 R8, P1, PT, R21, UR40, RZ ;  /* 0x0000002815087c10 */ /* 0x000fc8000ff3e0ff */
[----:B0-----:R-:W-:-:S06]  /*0270*/  IADD3.X R9, PT, PT, R22, UR41, RZ, P1, !PT ;  /* 0x0000002916097c10 */ /* 0x001fcc0008ffe4ff */
[----:B------:R-:W2:Y:S01]  /*0280*/  LDG.E.U8 R9, desc[UR36][R8.64] ;  /* 0x0000002408097981 */ /* 0x000ea2000c1e1100 */
[----:B------:R-:W-:-:S05]  /*0290*/  IADD3 R10, P1, PT, R21, R4, RZ ;  /* 0x00000004150a7210 */ /* 0x000fca0007f3e0ff */
[----:B------:R-:W-:Y:S01]  /*02a0*/  IMAD.X R11, R22, 0x1, R5, P1 ;  /* 0x00000001160b7824 */ /* 0x000fe200008e0605 */
[----:B------:R-:W-:-:S05]  /*02b0*/  IADD3 R21, P1, PT, R21, 0x1, RZ ;  /* 0x0000000115157810 */ /* 0x000fca0007f3e0ff */
[----:B------:R-:W-:Y:S01]  /*02c0*/  IMAD.X R22, RZ, RZ, R22, P1 ;  /* 0x000000ffff167224 */ /* 0x000fe200008e0616 */
[----:B------:R-:W-:-:S04]  /*02d0*/  ISETP.GE.U32.AND P1, PT, R21, R6, PT ;  /* 0x000000061500720c */ /* 0x000fc80003f26070 */
[----:B------:R-:W-:Y:S01]  /*02e0*/  ISETP.GE.U32.AND.EX P1, PT, R22, R7, PT, P1 ;  /* 0x000000071600720c */ /* 0x000fe20003f26110 */
[----:B--2---:R0:W-:-:S12]  /*02f0*/  ST.E.U8 desc[UR36][R10.64], R9 ;  /* 0x000000090a007985 */ /* 0x0041d8000c101124 */
[----:B------:R-:W-:Y:S05]  /*0300*/  @!P1 BRA `(.L_x_2) ;  /* 0xfffffffc00d49947 */ /* 0x000fea000383ffff */
[----:B------:R-:W-:Y:S05]  /*0310*/  BSYNC.RECONVERGENT B0 ;  /* 0x0000000000007941 */ /* 0x000fea0003800200 */
.L_x_1:
[----:B------:R-:W-:Y:S01]  /*0320*/  IMAD.X R3, R5, 0x1, R7, P2 ;  /* 0x0000000105037824 */ /* 0x000fe200010e0607 */
[----:B------:R-:W-:Y:S06]  /*0330*/  @!P0 BRA `(.L_x_3) ;  /* 0x0000000000c88947 */ /* 0x000fec0003800000 */
[----:B------:R-:W-:Y:S01]  /*0340*/  ISETP.GT.U32.AND P0, PT, R0, RZ, PT ;  /* 0x000000ff0000720c */ /* 0x000fe20003f04070 */
[----:B0-----:R-:W-:Y:S02]  /*0350*/  IMAD.MOV.U32 R11, RZ, RZ, RZ ;  /* 0x000000ffff0b7224 */ /* 0x001fe400078e00ff */
[----:B------:R-:W-:Y:S01]  /*0360*/  IMAD.MOV.U32 R9, RZ, RZ, RZ ;  /* 0x000000ffff097224 */ /* 0x000fe200078e00ff */
[----:B------:R-:W-:-:S13]  /*0370*/  ISETP.GT.U32.AND.EX P0, PT, R20, RZ, PT, P0 ;  /* 0x000000ff1400720c */ /* 0x000fda0003f04100 */
[----:B------:R-:W-:Y:S01]  /*0380*/  @!P0 IADD3 R6, P1, PT, R11, R2, RZ ;  /* 0x000000020b068210 */ /* 0x000fe20007f3e0ff */
[----:B------:R-:W-:-:S04]  /*0390*/  @!P0 IMAD.MOV.U32 R11, RZ, RZ, 0x1 ;  /* 0x00000001ff0b8424 */ /* 0x000fc800078e00ff */
[----:B------:R-:W-:Y:S01]  /*03a0*/  @!P0 IMAD.X R7, R9, 0x1, R3, P1 ;  /* 0x0000000109078824 */ /* 0x000fe200008e0603 */
[----:B------:R-:W-:Y:S01]  /*03b0*/  IADD3 R8, P3, PT, -R11, R0, RZ ;  /* 0x000000000b087210 */ /* 0x000fe20007f7e1ff */
[----:B------:R-:W-:Y:S01]  /*03c0*/  @!P0 IMAD.MOV.U32 R9, RZ, RZ, RZ ;  /* 0x000000ffff098224 */ /* 0x000fe200078e00ff */
[----:B------:R-:W-:Y:S02]  /*03d0*/  ISETP.GT.U32.AND P2, PT, R0, R11, PT ;  /* 0x0000000b0000720c */ /* 0x000fe40003f44070 */
[----:B------:R-:W-:Y:S01]  /*03e0*/  ISETP.LE.U32.AND P1, PT, R8, 0x3, PT ;  /* 0x000000030800780c */ /* 0x000fe20003f23070 */
[C---:B------:R-:W-:Y:S01]  /*03f0*/  IMAD.X R8, R20.reuse, 0x1, ~R9, P3 ;  /* 0x0000000114087824 */ /* 0x040fe200018e0e09 */
[----:B------:R0:W-:Y:S01]  /*0400*/  @!P0 ST.E.U8 desc[UR36][R6.64], RZ ;  /* 0x000000ff06008985 */ /* 0x0001e2000c101124 */
[----:B------:R-:W-:-:S04]  /*0410*/  ISETP.GT.U32.AND.EX P2, PT, R20, R9, PT, P2 ;  /* 0x000000091400720c */ /* 0x000fc80003f44120 */
[----:B------:R-:W-:-:S13]  /*0420*/  ISETP.LE.U32.OR.EX P1, PT, R8, RZ, !P2, P1 ;  /* 0x000000ff0800720c */ /* 0x000fda0005723510 */
[----:B0-----:R-:W-:Y:S05]  /*0430*/  @P1 BRA `(.L_x_4) ;  /* 0x0000000000401947 */ /* 0x001fea0003800000 */
[----:B------:R-:W-:Y:S01]  /*0440*/  IADD3 R8, P1, PT, R0, -0x3, RZ ;  /* 0xfffffffd00087810 */ /* 0x000fe20007f3e0ff */
[----:B------:R-:W-:Y:S01]  /*0450*/  BSSY.RECONVERGENT B0, `(.L_x_4) ;  /* 0x000000e000007945 */ /* 0x000fe20003800200 */
[----:B------:R-:W-:Y:S02]  /*0460*/  PLOP3.LUT P0, PT, PT, PT, PT, 0x8, 0x80 ;  /* 0x000000000080781c */ /* 0x000fe40003f0e170 */
[----:B------:R-:W-:-:S11]  /*0470*/  IADD3.X R10, PT, PT, R20, -0x1, RZ, P1, !PT ;  /* 0xffffffff140a7810 */ /* 0x000fd60000ffe4ff */
.L_x_5:
[C---:B0-----:R-:W-:Y:S02]  /*0480*/  IADD3 R6, P1, PT, R11.reuse, R2, RZ ;  /* 0x000000020b067210 */ /* 0x041fe40007f3e0ff */
[----:B------:R-:W-:-:S03]  /*0490*/  IADD3 R11, P2, PT, R11, 0x4, RZ ;  /* 0x000000040b0b7810 */ /* 0x000fc60007f5e0ff */
[----:B------:R-:W-:Y:S01]  /*04a0*/  IMAD.X R7, R9, 0x1, R3, P1 ;  /* 0x0000000109077824 */ /* 0x000fe200008e0603 */
[----:B------:R-:W-:Y:S01]  /*04b0*/  ISETP.GE.U32.AND P1, PT, R11, R8, PT ;  /* 0x000000080b00720c */ /* 0x000fe20003f26070 */
[----:B------:R-:W-:-:S03]  /*04c0*/  IMAD.X R9, RZ, RZ, R9, P2 ;  /* 0x000000ffff097224 */ /* 0x000fc600010e0609 */
[----:B------:R0:W-:Y:S02]  /*04d0*/  ST.E.U8 desc[UR36][R6.64], RZ ;  /* 0x000000ff06007985 */ /* 0x0001e4000c101124 */
[----:B------:R-:W-:Y:S02]  /*04e0*/  ISETP.GE.U32.AND.EX P1, PT, R9, R10, PT, P1 ;  /* 0x0000000a0900720c */ /* 0x000fe40003f26110 */
[----:B------:R0:W-:Y:S04]  /*04f0*/  ST.E.U8 desc[UR36][R6.64+0x1], RZ ;  /* 0x000001ff06007985 */ /* 0x0001e8000c101124 */
[----:B------:R0:W-:Y:S04]  /*0500*/  ST.E.U8 desc[UR36][R6.64+0x2], RZ ;  /* 0x000002ff06007985 */ /* 0x0001e8000c101124 */
[----:B------:R0:W-:Y:S03]  /*0510*/  ST.E.U8 desc[UR36][R6.64+0x3], RZ ;  /* 0x000003ff06007985 */ /* 0x0001e6000c101124 */
[----:B------:R-:W-:Y:S05]  /*0520*/  @!P1 BRA `(.L_x_5) ;  /* 0xfffffffc00d49947 */ /* 0x000fea000383ffff */
[----:B------:R-:W-:Y:S05]  /*0530*/  BSYNC.RECONVERGENT B0 ;  /* 0x0000000000007941 */ /* 0x000fea0003800200 */
.L_x_4:
[----:B0-----:R-:W-:Y:S02]  /*0540*/  IADD3 R6, P3, PT, -R11, R0, RZ ;  /* 0x000000000b067210 */ /* 0x001fe40007f7e1ff */
[----:B------:R-:W-:Y:S02]  /*0550*/  ISETP.GT.U32.AND P2, PT, R0, R11, PT ;  /* 0x0000000b0000720c */ /* 0x000fe40003f44070 */
[----:B------:R-:W-:Y:S01]  /*0560*/  ISETP.LE.U32.AND P1, PT, R6, 0x1, PT ;  /* 0x000000010600780c */ /* 0x000fe20003f23070 */
[C---:B------:R-:W-:Y:S01]  /*0570*/  IMAD.X R6, R20.reuse, 0x1, ~R9, P3 ;  /* 0x0000000114067824 */ /* 0x040fe200018e0e09 */
[----:B------:R-:W-:-:S04]  /*0580*/  ISETP.GT.U32.AND.EX P2, PT, R20, R9, PT, P2 ;  /* 0x000000091400720c */ /* 0x000fc80003f44120 */
[----:B------:R-:W-:-:S13]  /*0590*/  ISETP.LE.U32.OR.EX P1, PT, R6, RZ, !P2, P1 ;  /* 0x000000ff0600720c */ /* 0x000fda0005723510 */
[C---:B------:R-:W-:Y:S02]  /*05a0*/  @!P1 IADD3 R6, P2, PT, R11.reuse, R2, RZ ;  /* 0x000000020b069210 */ /* 0x040fe40007f5e0ff */
[----:B------:R-:W-:Y:S02]  /*05b0*/  @!P1 IADD3 R11, P3, PT, R11, 0x2, RZ ;  /* 0x000000020b0b9810 */ /* 0x000fe40007f7e0ff */
[----:B------:R-:W-:Y:S01]  /*05c0*/  @!P1 PLOP3.LUT P0, PT, PT, PT, PT, 0x8, 0x80 ;  /* 0x000000000080981c */ /* 0x000fe20003f0e170 */
[----:B------:R-:W-:Y:S01]  /*05d0*/  @!P1 IMAD.X R7, R9, 0x1, R3, P2 ;  /* 0x0000000109079824 */ /* 0x000fe200010e0603 */
[----:B------:R-:W-:Y:S01]  /*05e0*/  ISETP.LT.U32.AND P2, PT, R11, R0, PT ;  /* 0x000000000b00720c */ /* 0x000fe20003f41070 */
[----:B------:R-:W-:-:S03]  /*05f0*/  @!P1 IMAD.X R9, RZ, RZ, R9, P3 ;  /* 0x000000ffff099224 */ /* 0x000fc600018e0609 */
[----:B------:R1:W-:Y:S02]  /*0600*/  @!P1 ST.E.U8 desc[UR36][R6.64], RZ ;  /* 0x000000ff06009985 */ /* 0x0003e4000c101124 */
[----:B------:R-:W-:Y:S02]  /*0610*/  ISETP.LT.U32.OR.EX P0, PT, R9, R20, P0, P2 ;  /* 0x000000140900720c */ /* 0x000fe40000701520 */
[----:B------:R1:W-:Y:S11]  /*0620*/  @!P1 ST.E.U8 desc[UR36][R6.64+0x1], RZ ;  /* 0x000001ff06009985 */ /* 0x0003f6000c101124 */
[----:B------:R-:W-:-:S05]  /*0630*/  @P0 IADD3 R8, P2, PT, R11, R2, RZ ;  /* 0x000000020b080210 */ /* 0x000fca0007f5e0ff */
[----:B------:R-:W-:-:S05]  /*0640*/  @P0 IMAD.X R9, R9, 0x1, R3, P2 ;  /* 0x0000000109090824 */ /* 0x000fca00010e0603 */
[----:B------:R1:W-:Y:S03]  /*0650*/  @P0 ST.E.U8 desc[UR36][R8.64], RZ ;  /* 0x000000ff08000985 */ /* 0x0003e6000c101124 */
.L_x_3:
[----:B-1----:R-:W1:Y:S01]  /*0660*/  LDC.U8 R7, c[0x0][0x388] ;  /* 0x0000e200ff077b82 */ /* 0x002e620000000000 */
[----:B------:R-:W-:Y:S01]  /*0670*/  IADD3 R4, P0, PT, R4, UR39, RZ ;  /* 0x0000002704047c10 */ /* 0x000fe2000ff1e0ff */
[----:B------:R-:W-:Y:S01]  /*0680*/  IMAD.MOV.U32 R0, RZ, RZ, 0x80 ;  /* 0x00000080ff007424 */ /* 0x000fe200078e00ff */
[----:B------:R-:W-:Y:S02]  /*0690*/  UISETP.GE.U32.AND UP0, UPT, UR43, 0x1000, UPT ;  /* 0x000010002b00788c */ /* 0x000fe4000bf06070 */
[----:B------:R-:W-:Y:S02]  /*06a0*/  IADD3.X R5, PT, PT, R5, UR42, RZ, P0, !PT ;  /* 0x0000002a05057c10 */ /* 0x000fe400087fe4ff */
[----:B------:R2:W-:Y:S01]  /*06b0*/  ST.E.U8 desc[UR36][R2.64], R0 ;  /* 0x0000000002007985 */ /* 0x0005e2000c101124 */
[----:B------:R-:W-:-:S03]  /*06c0*/  UISETP.GE.U32.AND.EX UP0, UPT, UR38, URZ, UPT, UP0 ;  /* 0x000000ff2600728c */ /* 0x000fc6000bf06100 */
[----:B-1----:R2:W-:Y:S04]  /*06d0*/  ST.E.U8 desc[UR36][R4.64+-0x1], R7 ;  /* 0xffffff0704007985 */ /* 0x0025e8000c101124 */
[----:B------:R2:W-:Y:S04]  /*06e0*/  ST.E.U8 desc[UR36][R4.64+-0x2], RZ ;  /* 0xfffffeff04007985 */ /* 0x0005e8000c101124 */
[----:B------:R2:W-:Y:S04]  /*06f0*/  ST.E.U8 desc[UR36][R4.64+-0x3], RZ ;  /* 0xfffffdff04007985 */ /* 0x0005e8000c101124 */
[----:B------:R2:W-:Y:S04]  /*0700*/  ST.E.U8 desc[UR36][R4.64+-0x4], RZ ;  /* 0xfffffcff04007985 */ /* 0x0005e8000c101124 */
[----:B------:R2:W-:Y:S04]  /*0710*/  ST.E.U8 desc[UR36][R4.64+-0x5], RZ ;  /* 0xfffffbff04007985 */ /* 0x0005e8000c101124 */
[----:B------:R2:W-:Y:S04]  /*0720*/  ST.E.U8 desc[UR36][R4.64+-0x6], RZ ;  /* 0xfffffaff04007985 */ /* 0x0005e8000c101124 */
[----:B------:R2:W-:Y:S04]  /*0730*/  ST.E.U8 desc[UR36][R4.64+-0x7], RZ ;  /* 0xfffff9ff04007985 */ /* 0x0005e8000c101124 */
[----:B------:R2:W-:Y:S01]  /*0740*/  ST.E.U8 desc[UR36][R4.64+-0x8], RZ ;  /* 0xfffff8ff04007985 */ /* 0x0005e2000c101124 */
[----:B------:R-:W-:Y:S05]  /*0750*/  BRA.U !UP0, `(.L_x_6) ;  /* 0x0000000508647547 */ /* 0x000fea000b800000 */
[----:B------:R-:W-:Y:S01]  /*0760*/  UISETP.GT.U32.AND UP0, UPT, UR39, 0x40, UPT ;  /* 0x000000402700788c */ /* 0x000fe2000bf04070 */
[----:B--2---:R-:W-:-:S03]  /*0770*/  IMAD.MOV.U32 R5, RZ, RZ, RZ ;  /* 0x000000ffff057224 */ /* 0x004fc600078e00ff */
[----:B------:R-:W-:-:S04]  /*0780*/  UISETP.GT.U32.AND.EX UP0, UPT, UR42, URZ, UPT, UP0 ;  /* 0x000000ff2a00728c */ /* 0x000fc8000bf04100 */
[----:B------:R-:W-:Y:S02]  /*0790*/  USEL UR4, UR39, 0x40, UP0 ;  /* 0x0000004027047887 */ /* 0x000fe40008000000 */
[----:B------:R-:W-:Y:S02]  /*07a0*/  USEL UR5, UR42, URZ, UP0 ;  /* 0x000000ff2a057287 */ /* 0x000fe40008000000 */
[----:B------:R-:W-:-:S04]  /*07b0*/  UIADD3 UR4, UP0, UPT, UR4, -0x1, URZ ;  /* 0xffffffff04047890 */ /* 0x000fc8000ff1e0ff */
[----:B------:R-:W-:Y:S02]  /*07c0*/  UIADD3.X UR5, UPT, UPT, UR5, -0x1, URZ, UP0, !UPT ;  /* 0xffffffff05057890 */ /* 0x000fe400087fe4ff */
[----:B------:R-:W-:Y:S02]  /*07d0*/  UISETP.GE.U32.AND UP0, UPT, UR43, 0xc1000, UPT ;  /* 0x000c10002b00788c */ /* 0x000fe4000bf06070 */
[----:B------:R-:W-:Y:S02]  /*07e0*/  USHF.R.U64 UR4, UR4, 0x6, UR5 ;  /* 0x0000000604047899 */ /* 0x000fe40008001205 */
[----:B------:R-:W-:Y:S02]  /*07f0*/  UISETP.GE.U32.AND.EX UP0, UPT, UR38, URZ, UPT, UP0 ;  /* 0x000000ff2600728c */ /* 0x000fe4000bf06100 */
[----:B------:R-:W-:-:S04]  /*0800*/  UIADD3 UR4, UP1, UPT, UR4, 0x1, URZ ;  /* 0x0000000104047890 */ /* 0x000fc8000ff3e0ff */
[----:B------:R-:W-:Y:S02]  /*0810*/  ULOP3.LUT UR6, UR4, 0x3, URZ, 0xc0, !UPT ;  /* 0x0000000304067892 */ /* 0x000fe4000f8ec0ff */
[----:B------:R-:W-:-:S04]  /*0820*/  ULEA.HI.X UR5, UR5, URZ, URZ, 0x1a, UP1 ;  /* 0x000000ff05057291 */ /* 0x000fc800088fd4ff */
[----:B------:R-:W-:Y:S01]  /*0830*/  IMAD.U32 R4, RZ, RZ, UR6 ;  /* 0x00000006ff047e24 */ /* 0x000fe2000f8e00ff */
[----:B------:R-:W-:Y:S07]  /*0840*/  BRA.U !UP0, `(.L_x_7) ;  /* 0x0000000108c07547 */ /* 0x000fee000b800000 */
[----:B------:R-:W-:Y:S01]  /*0850*/  ULOP3.LUT UR4, UR4, 0xfffffffc, URZ, 0xc0, !UPT ;  /* 0xfffffffc04047892 */ /* 0x000fe2000f8ec0ff */
[----:B------:R-:W-:Y:S01]  /*0860*/  BSSY.RECONVERGENT B0, `(.L_x_7) ;  /* 0x000002e000007945 */ /* 0x000fe20003800200 */
[----:B------:R-:W-:Y:S02]  /*0870*/  ULOP3.LUT UR5, UR5, 0x7ffffff, URZ, 0xc0, !UPT ;  /* 0x07ffffff05057892 */ /* 0x000fe4000f8ec0ff */
[----:B------:R-:W-:Y:S02]  /*0880*/  UISETP.GT.U32.AND UP0, UPT, UR4, URZ, UPT ;  /* 0x000000ff0400728c */ /* 0x000fe4000bf04070 */
[----:B------:R-:W-:Y:S02]  /*0890*/  IMAD.U32 R2, RZ, RZ, UR4 ;  /* 0x00000004ff027e24 */ /* 0x000fe4000f8e00ff */
[----:B------:R-:W-:Y:S02]  /*08a0*/  UISETP.GT.AND.EX UP0, UPT, UR5, URZ, UPT, UP0 ;  /* 0x000000ff0500728c */ /* 0x000fe4000bf04300 */
[----:B------:R-:W-:-:S07]  /*08b0*/  IMAD.U32 R3, RZ, RZ, UR5 ;  /* 0x00000005ff037e24 */ /* 0x000fce000f8e00ff */
[----:B------:R-:W-:Y:S05]  /*08c0*/  BRA.U !UP0, `(.L_x_8) ;  /* 0x0000000108807547 */ /* 0x000fea000b800000 */
[----:B------:R-:W-:Y:S02]  /*08d0*/  ISETP.GT.U32.AND P1, PT, R2, 0xc, PT ;  /* 0x0000000c0200780c */ /* 0x000fe40003f24070 */
[----:B------:R-:W-:Y:S02]  /*08e0*/  PLOP3.LUT P0, PT, PT, PT, PT, 0x80, 0x8 ;  /* 0x000000000008781c */ /* 0x000fe40003f0f070 */
[----:B------:R-:W-:-:S13]  /*08f0*/  ISETP.GT.AND.EX P1, PT, R3, RZ, PT, P1 ;  /* 0x000000ff0300720c */ /* 0x000fda0003f24310 */
[----:B------:R-:W-:Y:S05]  /*0900*/  @!P1 BRA `(.L_x_9) ;  /* 0x0000000000409947 */ /* 0x000fea0003800000 */
[----:B------:R-:W-:Y:S01]  /*0910*/  BSSY.RECONVERGENT B1, `(.L_x_9) ;  /* 0x000000f000017945 */ /* 0x000fe20003800200 */
[----:B------:R-:W-:-:S13]  /*0920*/  PLOP3.LUT P0, PT, PT, PT, PT, 0x8, 0x80 ;  /* 0x000000000080781c */ /* 0x000fda0003f0e170 */
.L_x_10:
[----:B------:R-:W-:-:S04]  /*0930*/  ISETP.NE.AND P1, PT, R12, -0x1, PT ;  /* 0xffffffff0c00780c */ /* 0x000fc80003f25270 */
[----:B------:R-:W-:-:S04]  /*0940*/  SEL R12, R12, RZ, P1 ;  /* 0x000000ff0c0c7207 */ /* 0x000fc80000800000 */
[----:B------:R-:W-:-:S04]  /*0950*/  ISETP.NE.AND P1, PT, R12, -0x1, PT ;  /* 0xffffffff0c00780c */ /* 0x000fc80003f25270 */
[----:B------:R-:W-:Y:S02]  /*0960*/  SEL R12, R12, RZ, P1 ;  /* 0x000000ff0c0c7207 */ /* 0x000fe40000800000 */
[----:B------:R-:W-:Y:S02]  /*0970*/  IADD3 R2, P1, PT, R2, -0x10, RZ ;  /* 0xfffffff002027810 */ /* 0x000fe40007f3e0ff */
[----:B------:R-:W-:Y:S02]  /*0980*/  ISETP.NE.AND P2, PT, R12, -0x1, PT ;  /* 0xffffffff0c00780c */ /* 0x000fe40003f45270 */
[----:B------:R-:W-:Y:S02]  /*0990*/  IADD3.X R3, PT, PT, R3, -0x1, RZ, P1, !PT ;  /* 0xffffffff03037810 */ /* 0x000fe40000ffe4ff */
[----:B------:R-:W-:Y:S02]  /*09a0*/  ISETP.GT.U32.AND P1, PT, R2, 0xc, PT ;  /* 0x0000000c0200780c */ /* 0x000fe40003f24070 */
[----:B------:R-:W-:-:S02]  /*09b0*/  SEL R12, R12, RZ, P2 ;  /* 0x000000ff0c0c7207 */ /* 0x000fc40001000000 */
[----:B------:R-:W-:Y:S02]  /*09c0*/  ISETP.GT.AND.EX P1, PT, R3, RZ, PT, P1 ;  /* 0x000000ff0300720c */ /* 0x000fe40003f24310 */
[----:B------:R-:W-:-:S04]  /*09d0*/  ISETP.NE.AND P2, PT, R12, -0x1, PT ;  /* 0xffffffff0c00780c */ /* 0x000fc80003f45270 */
[----:B------:R-:W-:-:S07]  /*09e0*/  SEL R12, R12, RZ, P2 ;  /* 0x000000ff0c0c7207 */ /* 0x000fce0001000000 */
[----:B------:R-:W-:Y:S05]  /*09f0*/  @P1 BRA `(.L_x_10) ;  /* 0xfffffffc00cc1947 */ /* 0x000fea000383ffff */
[----:B------:R-:W-:Y:S05]  /*0a00*/  BSYNC.RECONVERGENT B1 ;  /* 0x0000000000017941 */ /* 0x000fea0003800200 */
.L_x_9:
[----:B------:R-:W-:-:S04]  /*0a10*/  ISETP.GT.U32.AND P1, PT, R2, 0x4, PT ;  /* 0x000000040200780c */ /* 0x000fc80003f24070 */
[----:B------:R-:W-:-:S13]  /*0a20*/  ISETP.GT.AND.EX P1, PT, R3, RZ, PT, P1 ;  /* 0x000000ff0300720c */ /* 0x000fda0003f24310 */
[----:B------:R-:W-:Y:S02]  /*0a30*/  @P1 IADD3 R2, P3, PT, R2, -0x8, RZ ;  /* 0xfffffff802021810 */ /* 0x000fe40007f7e0ff */
[----:B------:R-:W-:Y:S02]  /*0a40*/  @P1 PLOP3.LUT P0, PT, PT, PT, PT, 0x8, 0x80 ;  /* 0x000000000080181c */ /* 0x000fe40003f0e170 */
[----:B------:R-:W-:Y:S02]  /*0a50*/  @P1 IADD3.X R3, PT, PT, R3, -0x1, RZ, P3, !PT ;  /* 0xffffffff03031810 */ /* 0x000fe40001ffe4ff */
[----:B------:R-:W-:Y:S02]  /*0a60*/  ISETP.NE.U32.AND P3, PT, R2, RZ, PT ;  /* 0x000000ff0200720c */ /* 0x000fe40003f65070 */
[----:B------:R-:W-:Y:S02]  /*0a70*/  @P1 ISETP.NE.AND P2, PT, R12, -0x1, PT ;  /* 0xffffffff0c00180c */ /* 0x000fe40003f45270 */
[----:B------:R-:W-:-:S02]  /*0a80*/  ISETP.NE.OR.EX P0, PT, R3, RZ, P0, P3 ;  /* 0x000000ff0300720c */ /* 0x000fc40000705730 */
[----:B------:R-:W-:-:S04]  /*0a90*/  @P1 SEL R0, R12, RZ, P2 ;  /* 0x000000ff0c001207 */ /* 0x000fc80001000000 */
[----:B------:R-:W-:-:S04]  /*0aa0*/  @P1 ISETP.NE.AND P2, PT, R0, -0x1, PT ;  /* 0xffffffff0000180c */ /* 0x000fc80003f45270 */
[----:B------:R-:W-:-:S03]  /*0ab0*/  @P1 SEL R12, R0, RZ, P2 ;  /* 0x000000ff000c1207 */ /* 0x000fc60001000000 */
[----:B------:R-:W-:Y:S06]  /*0ac0*/  @!P0 BRA `(.L_x_11) ;  /* 0x00000000001c8947 */ /* 0x000fec0003800000 */
.L_x_8:
[----:B------:R-:W-:Y:S02]  /*0ad0*/  IADD3 R2, P0, PT, R2, -0x4, RZ ;  /* 0xfffffffc02027810 */ /* 0x000fe40007f1e0ff */
[----:B------:R-:W-:Y:S02]  /*0ae0*/  ISETP.NE.AND P1, PT, R12, -0x1, PT ;  /* 0xffffffff0c00780c */ /* 0x000fe40003f25270 */
[----:B------:R-:W-:Y:S02]  /*0af0*/  IADD3.X R3, PT, PT, R3, -0x1, RZ, P0, !PT ;  /* 0xffffffff03037810 */ /* 0x000fe400007fe4ff */
[----:B------:R-:W-:Y:S02]  /*0b00*/  ISETP.NE.U32.AND P0, PT, R2, RZ, PT ;  /* 0x000000ff0200720c */ /* 0x000fe40003f05070 */
[----:B------:R-:W-:Y:S02]  /*0b10*/  SEL R12, R12, RZ, P1 ;  /* 0x000000ff0c0c7207 */ /* 0x000fe40000800000 */
[----:B------:R-:W-:-:S13]  /*0b20*/  ISETP.NE.AND.EX P0, PT, R3, RZ, PT, P0 ;  /* 0x000000ff0300720c */ /* 0x000fda0003f05300 */
[----:B------:R-:W-:Y:S05]  /*0b30*/  @P0 BRA `(.L_x_8) ;  /* 0xfffffffc00e40947 */ /* 0x000fea000383ffff */
.L_x_11:
[----:B------:R-:W-:Y:S05]  /*0b40*/  BSYNC.RECONVERGENT B0 ;  /* 0x0000000000007941 */ /* 0x000fea0003800200 */
.L_x_7:
[----:B------:R-:W-:Y:S01]  /*0b50*/  ISETP.NE.U32.AND P0, PT, R4, RZ, PT ;  /* 0x000000ff0400720c */ /* 0x000fe20003f05070 */
[--C-:B------:R-:W-:Y:S02]  /*0b60*/  IMAD.MOV.U32 R13, RZ, RZ, R12.reuse ;  /* 0x000000ffff0d7224 */ /* 0x100fe400078e000c */
[--C-:B------:R-:W-:Y:S01]  /*0b70*/  IMAD.MOV.U32 R14, RZ, RZ, R12.reuse ;  /* 0x000000ffff0e7224 */ /* 0x100fe200078e000c */
[----:B------:R-:W-:Y:S01]  /*0b80*/  ISETP.NE.AND.EX P0, PT, R5, RZ, PT, P0 ;  /* 0x000000ff0500720c */ /* 0x000fe20003f05300 */
[--C-:B------:R-:W-:Y:S02]  /*0b90*/  IMAD.MOV.U32 R15, RZ, RZ, R12.reuse ;  /* 0x000000ffff0f7224 */ /* 0x100fe400078e000c */
[--C-:B------:R-:W-:Y:S02]  /*0ba0*/  IMAD.MOV.U32 R16, RZ, RZ, R12.reuse ;  /* 0x000000ffff107224 */ /* 0x100fe400078e000c */
[--C-:B------:R-:W-:Y:S02]  /*0bb0*/  IMAD.MOV.U32 R17, RZ, RZ, R12.reuse ;  /* 0x000000ffff117224 */ /* 0x100fe400078e000c */
[----:B------:R-:W-:-:S02]  /*0bc0*/  IMAD.MOV.U32 R18, RZ, RZ, R12 ;  /* 0x000000ffff127224 */ /* 0x000fc400078e000c */
[----:B------:R-:W-:-:S04]  /*0bd0*/  IMAD.MOV.U32 R19, RZ, RZ, R12 ;  /* 0x000000ffff137224 */ /* 0x000fc800078e000c */
[----:B------:R-:W-:Y:S05]  /*0be0*/  @!P0 BRA `(.L_x_6) ;  /* 0x0000000000408947 */ /* 0x000fea0003800000 */
[----:B------:R-:W-:Y:S01]  /*0bf0*/  BSSY.RECONVERGENT B0, `(.L_x_12) ;  /* 0x0000008000007945 */ /* 0x000fe20003800200 */
.L_x_13:
[----:B------:R-:W-:Y:S02]  /*0c00*/  IADD3 R4, P0, PT, R4, -0x1, RZ ;  /* 0xffffffff04047810 */ /* 0x000fe40007f1e0ff */
[----:B------:R-:W-:Y:S02]  /*0c10*/  ISETP.NE.AND P1, PT, R12, -0x1, PT ;  /* 0xffffffff0c00780c */ /* 0x000fe40003f25270 */
[----:B------:R-:W-:Y:S02]  /*0c20*/  IADD3.X R5, PT, PT, R5, -0x1, RZ, P0, !PT ;  /* 0xffffffff05057810 */ /* 0x000fe400007fe4ff */
[----:B------:R-:W-:Y:S02]  /*0c30*/  ISETP.NE.U32.AND P0, PT, R4, RZ, PT ;  /* 0x000000ff0400720c */ /* 0x000fe40003f05070 */
[----:B------:R-:W-:Y:S02]  /*0c40*/  SEL R12, R12, RZ, P1 ;  /* 0x000000ff0c0c7207 */ /* 0x000fe40000800000 */
[----:B------:R-:W-:-:S13]  /*0c50*/  ISETP.NE.AND.EX P0, PT, R5, RZ, PT, P0 ;  /* 0x000000ff0500720c */ /* 0x000fda0003f05300 */
[----:B------:R-:W-:Y:S05]  /*0c60*/  @P0 BRA `(.L_x_13) ;  /* 0xfffffffc00e40947 */ /* 0x000fea000383ffff */
[----:B------:R-:W-:Y:S05]  /*0c70*/  BSYNC.RECONVERGENT B0 ;  /* 0x0000000000007941 */ /* 0x000fea0003800200 */
.L_x_12:
[--C-:B------:R-:W-:Y:S02]  /*0c80*/  IMAD.MOV.U32 R13, RZ, RZ, R12.reuse ;  /* 0x000000ffff0d7224 */ /* 0x100fe400078e000c */
[--C-:B------:R-:W-:Y:S02]  /*0c90*/  IMAD.MOV.U32 R14, RZ, RZ, R12.reuse ;  /* 0x000000ffff0e7224 */ /* 0x100fe400078e000c */
[--C-:B------:R-:W-:Y:S02]  /*0ca0*/  IMAD.MOV.U32 R15, RZ, RZ, R12.reuse ;  /* 0x000000ffff0f7224 */ /* 0x100fe400078e000c */
[--C-:B------:R-:W-:Y:S02]  /*0cb0*/  IMAD.MOV.U32 R16, RZ, RZ, R12.reuse ;  /* 0x000000ffff107224 */ /* 0x100fe400078e000c */
[--C-:B------:R-:W-:Y:S02]  /*0cc0*/  IMAD.MOV.U32 R17, RZ, RZ, R12.reuse ;  /* 0x000000ffff117224 */ /* 0x100fe400078e000c */
[----:B------:R-:W-:-:S02]  /*0cd0*/  IMAD.MOV.U32 R18, RZ, RZ, R12 ;  /* 0x000000ffff127224 */ /* 0x000fc400078e000c */
[----:B------:R-:W-:-:S07]  /*0ce0*/  IMAD.MOV.U32 R19, RZ, RZ, R12 ;  /* 0x000000ffff137224 */ /* 0x000fce00078e000c */
.L_x_6:
[----:B--2---:R-:W1:Y:S02]  /*0cf0*/  LDC.64 R2, c[0x0][0x390] ;  /* 0x0000e400ff027b82 */ /* 0x004e640000000a00 */
[----:B-1----:R-:W-:Y:S04]  /*0d00*/  STG.E.U8 desc[UR36][R2.64], R12 ;  /* 0x0000000c02007986 */ /* 0x002fe8000c101124 */
[----:B------:R-:W-:Y:S04]  /*0d10*/  STG.E.U8 desc[UR36][R2.64+0x4], R13 ;  /* 0x0000040d02007986 */ /* 0x000fe8000c101124 */
[----:B------:R-:W-:Y:S04]  /*0d20*/  STG.E.U8 desc[UR36][R2.64+0x8], R14 ;  /* 0x0000080e02007986 */ /* 0x000fe8000c101124 */
[----:B------:R-:W-:Y:S04]  /*0d30*/  STG.E.U8 desc[UR36][R2.64+0xc], R15 ;  /* 0x00000c0f02007986 */ /* 0x000fe8000c101124 */
[----:B------:R-:W-:Y:S04]  /*0d40*/  STG.E.U8 desc[UR36][R2.64+0x10], R16 ;  /* 0x0000101002007986 */ /* 0x000fe8000c101124 */
[----:B------:R-:W-:Y:S04]  /*0d50*/  STG.E.U8 desc[UR36][R2.64+0x14], R17 ;  /* 0x0000141102007986 */ /* 0x000fe8000c101124 */
[----:B------:R-:W-:Y:S04]  /*0d60*/  STG.E.U8 desc[UR36][R2.64+0x18], R18 ;  /* 0x0000181202007986 */ /* 0x000fe8000c101124 */
[----:B------:R-:W-:Y:S04]  /*0d70*/  STG.E.U8 desc[UR36][R2.64+0x1c], R19 ;  /* 0x00001c1302007986 */ /* 0x000fe8000c101124 */
[----:B------:R-:W-:Y:S04]  /*0d80*/  STG.E.U8 desc[UR36][R2.64+0x1], RZ ;  /* 0x000001ff02007986 */ /* 0x000fe8000c101124 */
        /* <DEDUP_REMOVED lines=22> */
[----:B------:R-:W-:Y:S01]  /*0ef0*/  STG.E.U8 desc[UR36][R2.64+0x1f], RZ ;  /* 0x00001fff02007986 */ /* 0x000fe2000c101124 */
[----:B------:R-:W-:Y:S05]  /*0f00*/  EXIT ;  /* 0x000000000000794d */ /* 0x000fea0003800000 */
.L_x_14:
[----:B------:R-:W-:-:S00]  /*0f10*/  BRA `(.L_x_14) ;  /* 0xfffffffc00fc7947 */ /* 0x000fc0000383ffff */
[----:B------:R-:W-:-:S00]  /*0f20*/  NOP ;  /* 0x0000000000007918 */ /* 0x000fc00000000000 */
        /* <DEDUP_REMOVED lines=13> */
.L_x_15:


//--------------------- .nv.shared.reserved.0     --------------------------
	.section	.nv.shared.reserved.0,"aw",@nobits
	.weak		__nv_reservedSMEM_offset_0_alias
	.size		__nv_reservedSMEM_offset_0_alias, 0, 64
	.other		__nv_reservedSMEM_offset_0_alias,@"STO_CUDA_RESERVED_SHARED STV_DEFAULT"
__nv_reservedSMEM_offset_0_alias:
	.zero		0
	.zero		64


//--------------------- .nv.constant0._Z6sha256PhmS_ --------------------------
	.section	.nv.constant0._Z6sha256PhmS_,"a",@progbits
	.sectionflags	@""
	.align	4
.nv.constant0._Z6sha256PhmS_:
	.zero		920


//--------------------- SYMBOLS --------------------------

	.type		.nv.reservedSmem.offset0,@object
	.size		.nv.reservedSmem.offset0,0x4
	.type		malloc,@function
